//
// Generated by NVIDIA NVVM Compiler
//
// Compiler Build ID: CL-36424714
// Cuda compilation tools, release 13.0, V13.0.88
// Based on NVVM 20.0.0
//

.version 9.0
.target sm_100
.address_size 64

	// .globl	_Z11sumReuctionPfS_

.visible .entry _Z11sumReuctionPfS_(
	.param .u64 .ptr .align 1 _Z11sumReuctionPfS__param_0,
	.param .u64 .ptr .align 1 _Z11sumReuctionPfS__param_1
)
{
	.reg .pred 	%p<2>;
	.reg .b32 	%r<13>;
	.reg .b32 	%f<69>;
	.reg .b64 	%rd<8>;

	ld.param.u64 	%rd3, [_Z11sumReuctionPfS__param_0];
	ld.param.u64 	%rd2, [_Z11sumReuctionPfS__param_1];
	cvta.to.global.u64 	%rd4, %rd3;
	mov.u32 	%r7, %tid.x;
	mov.u32 	%r8, %ctaid.x;
	mov.u32 	%r9, %ntid.x;
	mad.lo.s32 	%r10, %r8, %r9, %r7;
	shl.b32 	%r12, %r10, 8;
	add.s64 	%rd1, %rd4, 64;
	mov.f32 	%f68, 0f00000000;
	mov.b32 	%r11, 0;
$L__BB0_1:
	mul.wide.s32 	%rd5, %r12, 4;
	add.s64 	%rd6, %rd1, %rd5;
	ld.global.f32 	%f4, [%rd6+-64];
	add.f32 	%f5, %f68, %f4;
	ld.global.f32 	%f6, [%rd6+-60];
	add.f32 	%f7, %f5, %f6;
	ld.global.f32 	%f8, [%rd6+-56];
	add.f32 	%f9, %f7, %f8;
	ld.global.f32 	%f10, [%rd6+-52];
	add.f32 	%f11, %f9, %f10;
	ld.global.f32 	%f12, [%rd6+-48];
	add.f32 	%f13, %f11, %f12;
	ld.global.f32 	%f14, [%rd6+-44];
	add.f32 	%f15, %f13, %f14;
	ld.global.f32 	%f16, [%rd6+-40];
	add.f32 	%f17, %f15, %f16;
	ld.global.f32 	%f18, [%rd6+-36];
	add.f32 	%f19, %f17, %f18;
	ld.global.f32 	%f20, [%rd6+-32];
	add.f32 	%f21, %f19, %f20;
	ld.global.f32 	%f22, [%rd6+-28];
	add.f32 	%f23, %f21, %f22;
	ld.global.f32 	%f24, [%rd6+-24];
	add.f32 	%f25, %f23, %f24;
	ld.global.f32 	%f26, [%rd6+-20];
	add.f32 	%f27, %f25, %f26;
	ld.global.f32 	%f28, [%rd6+-16];
	add.f32 	%f29, %f27, %f28;
	ld.global.f32 	%f30, [%rd6+-12];
	add.f32 	%f31, %f29, %f30;
	ld.global.f32 	%f32, [%rd6+-8];
	add.f32 	%f33, %f31, %f32;
	ld.global.f32 	%f34, [%rd6+-4];
	add.f32 	%f35, %f33, %f34;
	ld.global.f32 	%f36, [%rd6];
	add.f32 	%f37, %f35, %f36;
	ld.global.f32 	%f38, [%rd6+4];
	add.f32 	%f39, %f37, %f38;
	ld.global.f32 	%f40, [%rd6+8];
	add.f32 	%f41, %f39, %f40;
	ld.global.f32 	%f42, [%rd6+12];
	add.f32 	%f43, %f41, %f42;
	ld.global.f32 	%f44, [%rd6+16];
	add.f32 	%f45, %f43, %f44;
	ld.global.f32 	%f46, [%rd6+20];
	add.f32 	%f47, %f45, %f46;
	ld.global.f32 	%f48, [%rd6+24];
	add.f32 	%f49, %f47, %f48;
	ld.global.f32 	%f50, [%rd6+28];
	add.f32 	%f51, %f49, %f50;
	ld.global.f32 	%f52, [%rd6+32];
	add.f32 	%f53, %f51, %f52;
	ld.global.f32 	%f54, [%rd6+36];
	add.f32 	%f55, %f53, %f54;
	ld.global.f32 	%f56, [%rd6+40];
	add.f32 	%f57, %f55, %f56;
	ld.global.f32 	%f58, [%rd6+44];
	add.f32 	%f59, %f57, %f58;
	ld.global.f32 	%f60, [%rd6+48];
	add.f32 	%f61, %f59, %f60;
	ld.global.f32 	%f62, [%rd6+52];
	add.f32 	%f63, %f61, %f62;
	ld.global.f32 	%f64, [%rd6+56];
	add.f32 	%f65, %f63, %f64;
	ld.global.f32 	%f66, [%rd6+60];
	add.f32 	%f68, %f65, %f66;
	add.s32 	%r12, %r12, 32;
	add.s32 	%r11, %r11, 32;
	setp.ne.s32 	%p1, %r11, 256;
	@%p1 bra 	$L__BB0_1;
	cvta.to.global.u64 	%rd7, %rd2;
	bar.sync 	0;
	atom.global.add.f32 	%f67, [%rd7], %f68;
	ret;

}


// ===== COMPILED SASS (sm_100) =====

	.target	sm_100

	.elftype	@"ET_EXEC"


//--------------------- .note.nv.tkinfo           --------------------------
	.section	.note.nv.tkinfo,"",@"SHT_NOTE"
	.sectionflags	@"SHF_NOTE_NV_TKINFO"
	.tkinfo
        /*0018*/ 	.word	0x00000002
        /*0030*/ 	.string	""
        /*0030*/ 	.string	"ptxas"
        /*0030*/ 	.string	"Cuda compilation tools, release 13.0, V13.0.88"
        /*0030*/ 	.string	"Build cuda_13.0.r13.0/compiler.36424714_0"
        /*0030*/ 	.string	"-arch sm_100 -m 64 "



//--------------------- .note.nv.cuinfo           --------------------------
	.section	.note.nv.cuinfo,"",@"SHT_NOTE"
	.sectionflags	@"SHF_NOTE_NV_CUINFO"
        /*0018*/ 	.short	0x0002
        /*001a*/ 	.short	0x0064
        /*001c*/ 	.short	0x0082
	.zero		2


//--------------------- .nv.info                  --------------------------
	.section	.nv.info,"",@"SHT_CUDA_INFO"
	.align	4


	//----- nvinfo : EIATTR_REGCOUNT
	.align		4
        /*0000*/ 	.byte	0x04, 0x2f
        /*0002*/ 	.short	(.L_1 - .L_0)
	.align		4
.L_0:
        /*0004*/ 	.word	index@(_Z11sumReuctionPfS_)
        /*0008*/ 	.word	0x0000001e


	//----- nvinfo : EIATTR_FRAME_SIZE
	.align		4
.L_1:
        /*000c*/ 	.byte	0x04, 0x11
        /*000e*/ 	.short	(.L_3 - .L_2)
	.align		4
.L_2:
        /*0010*/ 	.word	index@(_Z11sumReuctionPfS_)
        /*0014*/ 	.word	0x00000000


	//----- nvinfo : EIATTR_MIN_STACK_SIZE
	.align		4
.L_3:
        /*0018*/ 	.byte	0x04, 0x12
        /*001a*/ 	.short	(.L_5 - .L_4)
	.align		4
.L_4:
        /*001c*/ 	.word	index@(_Z11sumReuctionPfS_)
        /*0020*/ 	.word	0x00000000
.L_5:


//--------------------- .nv.compat                --------------------------
	.section	.nv.compat,"",@"SHT_CUDA_COMPAT_INFO"
	.align	4
        /*0000*/ 	.byte	0x02, 0x09, 0x00, 0x00, 0x02, 0x02, 0x01, 0x00, 0x02, 0x05, 0x05, 0x00, 0x03, 0x07, 0x01, 0x01
        /*0010*/ 	.byte	0x02, 0x03, 0x00, 0x00, 0x02, 0x06, 0x01, 0x00, 0x04, 0x0b, 0x08, 0x00, 0x09, 0x00, 0x00, 0x00
        /*0020*/ 	.byte	0x00, 0x00, 0x00, 0x00


//--------------------- .nv.info._Z11sumReuctionPfS_ --------------------------
	.section	.nv.info._Z11sumReuctionPfS_,"",@"SHT_CUDA_INFO"
	.sectionflags	@""
	.align	4


	//----- nvinfo : EIATTR_CUDA_API_VERSION
	.align		4
        /*0000*/ 	.byte	0x04, 0x37
        /*0002*/ 	.short	(.L_7 - .L_6)
.L_6:
        /*0004*/ 	.word	0x00000082


	//----- nvinfo : EIATTR_KPARAM_INFO
	.align		4
.L_7:
        /*0008*/ 	.byte	0x04, 0x17
        /*000a*/ 	.short	(.L_9 - .L_8)
.L_8:
        /*000c*/ 	.word	0x00000000
        /*0010*/ 	.short	0x0001
        /*0012*/ 	.short	0x0008
        /*0014*/ 	.byte	0x00, 0xf5, 0x21, 0x00


	//----- nvinfo : EIATTR_KPARAM_INFO
	.align		4
.L_9:
        /*0018*/ 	.byte	0x04, 0x17
        /*001a*/ 	.short	(.L_11 - .L_10)
.L_10:
        /*001c*/ 	.word	0x00000000
        /*0020*/ 	.short	0x0000
        /*0022*/ 	.short	0x0000
        /*0024*/ 	.byte	0x00, 0xf5, 0x21, 0x00


	//----- nvinfo : EIATTR_SPARSE_MMA_MASK
	.align		4
.L_11:
        /*0028*/ 	.byte	0x03, 0x50
        /*002a*/ 	.short	0x0000


	//----- nvinfo : EIATTR_MAXREG_COUNT
	.align		4
        /*002c*/ 	.byte	0x03, 0x1b
        /*002e*/ 	.short	0x00ff


	//----- nvinfo : EIATTR_NUM_BARRIERS
	.align		4
        /*0030*/ 	.byte	0x02, 0x4c
        /*0032*/ 	.byte	0x01
	.zero		1


	//----- nvinfo : EIATTR_MERCURY_ISA_VERSION
	.align		4
        /*0034*/ 	.byte	0x03, 0x5f
        /*0036*/ 	.short	0x0101


	//----- nvinfo : EIATTR_VRC_CTA_INIT_COUNT
	.align		4
        /*0038*/ 	.byte	0x02, 0x4a
	.zero		1
	.zero		1


	//----- nvinfo : EIATTR_EXIT_INSTR_OFFSETS
	.align		4
        /*003c*/ 	.byte	0x04, 0x1c
        /*003e*/ 	.short	(.L_13 - .L_12)


	//   ....[0]....
.L_12:
        /*0040*/ 	.word	0x00000560


	//----- nvinfo : EIATTR_CBANK_PARAM_SIZE
	.align		4
.L_13:
        /*0044*/ 	.byte	0x03, 0x19
        /*0046*/ 	.short	0x0010


	//----- nvinfo : EIATTR_PARAM_CBANK
	.align		4
        /*0048*/ 	.byte	0x04, 0x0a
        /*004a*/ 	.short	(.L_15 - .L_14)
	.align		4
.L_14:
        /*004c*/ 	.word	index@(.nv.constant0._Z11sumReuctionPfS_)
        /*0050*/ 	.short	0x0380
        /*0052*/ 	.short	0x0010


	//----- nvinfo : EIATTR_SW_WAR
	.align		4
.L_15:
        /*0054*/ 	.byte	0x04, 0x36
        /*0056*/ 	.short	(.L_17 - .L_16)
.L_16:
        /*0058*/ 	.word	0x00000008
.L_17:


//--------------------- .nv.callgraph             --------------------------
	.section	.nv.callgraph,"",@"SHT_CUDA_CALLGRAPH"
	.align	4
	.sectionentsize	8
	.align		4
        /*0000*/ 	.word	0x00000000
	.align		4
        /*0004*/ 	.word	0xffffffff
	.align		4
        /*0008*/ 	.word	0x00000000
	.align		4
        /*000c*/ 	.word	0xfffffffe
	.align		4
        /*0010*/ 	.word	0x00000000
	.align		4
        /*0014*/ 	.word	0xfffffffd
	.align		4
        /*0018*/ 	.word	0x00000000
	.align		4
        /*001c*/ 	.word	0xfffffffc


//--------------------- .text._Z11sumReuctionPfS_ --------------------------
	.section	.text._Z11sumReuctionPfS_,"ax",@progbits
	.align	128
        .global         _Z11sumReuctionPfS_
        .type           _Z11sumReuctionPfS_,@function
        .size           _Z11sumReuctionPfS_,(.L_x_2 - _Z11sumReuctionPfS_)
        .other          _Z11sumReuctionPfS_,@"STO_CUDA_ENTRY STV_DEFAULT"
_Z11sumReuctionPfS_:
.text._Z11sumReuctionPfS_:
[----:B------:R-:W-:Y:S01]  /*0000*/  LDC R1, c[0x0][0x37c] ;  /* 0x0000df00ff017b82 */ /* 0x000fe20000000800 */
[----:B------:R-:W0:Y:S07]  /*0010*/  S2R R4, SR_TID.X ;  /* 0x0000000000047919 */ /* 0x000e2e0000002100 */
[----:B------:R-:W0:Y:S01]  /*0020*/  S2UR UR4, SR_CTAID.X ;  /* 0x00000000000479c3 */ /* 0x000e220000002500 */
[----:B------:R-:W1:Y:S01]  /*0030*/  LDCU.64 UR6, c[0x0][0x380] ;  /* 0x00007000ff0677ac */ /* 0x000e620008000a00 */
[----:B------:R-:W-:Y:S01]  /*0040*/  HFMA2 R20, -RZ, RZ, 0, 0 ;  /* 0x00000000ff147431 */ /* 0x000fe200000001ff */
[----:B------:R-:W2:Y:S05]  /*0050*/  LDCU.64 UR8, c[0x0][0x358] ;  /* 0x00006b00ff0877ac */ /* 0x000eaa0008000a00 */
[----:B------:R-:W0:Y:S01]  /*0060*/  LDC R3, c[0x0][0x360] ;  /* 0x0000d800ff037b82 */ /* 0x000e220000000800 */
[----:B-1----:R-:W-:-:S04]  /*0070*/  UIADD3 UR5, UP0, UPT, UR6, 0x40, URZ ;  /* 0x0000004006057890 */ /* 0x002fc8000ff1e0ff */
[----:B------:R-:W-:Y:S01]  /*0080*/  UIADD3.X UR6, UPT, UPT, URZ, UR7, URZ, UP0, !UPT ;  /* 0x00000007ff067290 */ /* 0x000fe200087fe4ff */
[----:B0-----:R-:W-:Y:S01]  /*0090*/  IMAD R4, R3, UR4, R4 ;  /* 0x0000000403047c24 */ /* 0x001fe2000f8e0204 */
[----:B------:R-:W-:-:S04]  /*00a0*/  UMOV UR4, URZ ;  /* 0x000000ff00047c82 */ /* 0x000fc80008000000 */
[----:B--2---:R-:W-:-:S07]  /*00b0*/  SHF.L.U32 R4, R4, 0x8, RZ ;  /* 0x0000000804047819 */ /* 0x004fce00000006ff */
.L_x_0:
[----:B------:R-:W-:Y:S02]  /*00c0*/  MOV R2, UR5 ;  /* 0x0000000500027c02 */ /* 0x000fe40008000f00 */
[----:B------:R-:W-:-:S03]  /*00d0*/  MOV R3, UR6 ;  /* 0x0000000600037c02 */ /* 0x000fc60008000f00 */
[----:B------:R-:W-:-:S05]  /*00e0*/  IMAD.WIDE R2, R4, 0x4, R2 ;  /* 0x0000000404027825 */ /* 0x000fca00078e0202 */
[----:B------:R-:W2:Y:S04]  /*00f0*/  LDG.E R21, desc[UR8][R2.64+-0x40] ;  /* 0xffffc00802157981 */ /* 0x000ea8000c1e1900 */
[----:B------:R-:W3:Y:S04]  /*0100*/  LDG.E R27, desc[UR8][R2.64+-0x3c] ;  /* 0xffffc408021b7981 */ /* 0x000ee8000c1e1900 */
[----:B------:R-:W4:Y:S04]  /*0110*/  LDG.E R22, desc[UR8][R2.64+-0x38] ;  /* 0xffffc80802167981 */ /* 0x000f28000c1e1900 */
[----:B------:R-:W5:Y:S04]  /*0120*/  LDG.E R23, desc[UR8][R2.64+-0x34] ;  /* 0xffffcc0802177981 */ /* 0x000f68000c1e1900 */
        /* <DEDUP_REMOVED lines=17> */
[----:B------:R-:W5:Y:S01]  /*0240*/  LDG.E R7, desc[UR8][R2.64+0x14] ;  /* 0x0000140802077981 */ /* 0x000f62000c1e1900 */
[----:B--2---:R-:W-:-:S03]  /*0250*/  FADD R20, R21, R20 ;  /* 0x0000001415147221 */ /* 0x004fc60000000000 */
[----:B------:R-:W2:Y:S01]  /*0260*/  LDG.E R21, desc[UR8][R2.64+0x18] ;  /* 0x0000180802157981 */ /* 0x000ea2000c1e1900 */
[----:B---3--:R-:W-:-:S03]  /*0270*/  FADD R27, R20, R27 ;  /* 0x0000001b141b7221 */ /* 0x008fc60000000000 */
[----:B------:R-:W3:Y:S01]  /*0280*/  LDG.E R20, desc[UR8][R2.64+0x1c] ;  /* 0x00001c0802147981 */ /* 0x000ee2000c1e1900 */
[----:B----4-:R-:W-:-:S03]  /*0290*/  FADD R26, R27, R22 ;  /* 0x000000161b1a7221 */ /* 0x010fc60000000000 */
[----:B------:R-:W4:Y:S01]  /*02a0*/  LDG.E R22, desc[UR8][R2.64+0x20] ;  /* 0x0000200802167981 */ /* 0x000f22000c1e1900 */
[----:B-----5:R-:W-:-:S03]  /*02b0*/  FADD R27, R26, R23 ;  /* 0x000000171a1b7221 */ /* 0x020fc60000000000 */
[----:B------:R-:W5:Y:S01]  /*02c0*/  LDG.E R23, desc[UR8][R2.64+0x24] ;  /* 0x0000240802177981 */ /* 0x000f62000c1e1900 */
[----:B------:R-:W-:-:S03]  /*02d0*/  FADD R26, R27, R24 ;  /* 0x000000181b1a7221 */ /* 0x000fc60000000000 */
        /* <DEDUP_REMOVED lines=8> */
[----:B------:R-:W5:Y:S04]  /*0360*/  LDG.E R5, desc[UR8][R2.64+0x38] ;  /* 0x0000380802057981 */ /* 0x000f68000c1e1900 */
[----:B------:R-:W5:Y:S01]  /*0370*/  LDG.E R26, desc[UR8][R2.64+0x3c] ;  /* 0x00003c08021a7981 */ /* 0x000f62000c1e1900 */
[----:B------:R-:W-:Y:S01]  /*0380*/  FADD R27, R27, R0 ;  /* 0x000000001b1b7221 */ /* 0x000fe20000000000 */
[----:B------:R-:W-:Y:S01]  /*0390*/  UIADD3 UR4, UPT, UPT, UR4, 0x20, URZ ;  /* 0x0000002004047890 */ /* 0x000fe2000fffe0ff */
[----:B------:R-:W-:Y:S02]  /*03a0*/  IADD3 R4, PT, PT, R4, 0x20, RZ ;  /* 0x0000002004047810 */ /* 0x000fe40007ffe0ff */
[----:B------:R-:W-:Y:S01]  /*03b0*/  FADD R18, R27, R18 ;  /* 0x000000121b127221 */ /* 0x000fe20000000000 */
[----:B------:R-:W-:-:S03]  /*03c0*/  UISETP.NE.AND UP0, UPT, UR4, 0x100, UPT ;  /* 0x000001000400788c */ /* 0x000fc6000bf05270 */
[----:B------:R-:W-:-:S04]  /*03d0*/  FADD R17, R18, R17 ;  /* 0x0000001112117221 */ /* 0x000fc80000000000 */
        /* <DEDUP_REMOVED lines=10> */
[----:B--2---:R-:W-:-:S04]  /*0480*/  FADD R21, R8, R21 ;  /* 0x0000001508157221 */ /* 0x004fc80000000000 */
[----:B---3--:R-:W-:-:S04]  /*0490*/  FADD R21, R21, R20 ;  /* 0x0000001415157221 */ /* 0x008fc80000000000 */
[----:B----4-:R-:W-:-:S04]  /*04a0*/  FADD R22, R21, R22 ;  /* 0x0000001615167221 */ /* 0x010fc80000000000 */
[----:B-----5:R-:W-:-:S04]  /*04b0*/  FADD R23, R22, R23 ;  /* 0x0000001716177221 */ /* 0x020fc80000000000 */
[----:B------:R-:W-:-:S04]  /*04c0*/  FADD R24, R23, R24 ;  /* 0x0000001817187221 */ /* 0x000fc80000000000 */
[----:B------:R-:W-:-:S04]  /*04d0*/  FADD R24, R24, R25 ;  /* 0x0000001918187221 */ /* 0x000fc80000000000 */
[----:B------:R-:W-:-:S04]  /*04e0*/  FADD R19, R24, R19 ;  /* 0x0000001318137221 */ /* 0x000fc80000000000 */
[----:B------:R-:W-:-:S04]  /*04f0*/  FADD R6, R19, R6 ;  /* 0x0000000613067221 */ /* 0x000fc80000000000 */
[----:B------:R-:W-:-:S04]  /*0500*/  FADD R5, R6, R5 ;  /* 0x0000000506057221 */ /* 0x000fc80000000000 */
[----:B------:R-:W-:Y:S01]  /*0510*/  FADD R20, R5, R26 ;  /* 0x0000001a05147221 */ /* 0x000fe20000000000 */
[----:B------:R-:W-:Y:S06]  /*0520*/  BRA.U UP0, `(.L_x_0) ;  /* 0xfffffff900e47547 */ /* 0x000fec000b83ffff */
[----:B------:R-:W0:Y:S08]  /*0530*/  LDC.64 R2, c[0x0][0x388] ;  /* 0x0000e200ff027b82 */ /* 0x000e300000000a00 */
[----:B------:R-:W-:Y:S06]  /*0540*/  BAR.SYNC.DEFER_BLOCKING 0x0 ;  /* 0x0000000000007b1d */ /* 0x000fec0000010000 */
[----:B0-----:R-:W-:Y:S01]  /*0550*/  REDG.E.ADD.F32.FTZ.RN.STRONG.GPU desc[UR8][R2.64], R20 ;  /* 0x00000014020079a6 */ /* 0x001fe2000c12f308 */
[----:B------:R-:W-:Y:S05]  /*0560*/  EXIT ;  /* 0x000000000000794d */ /* 0x000fea0003800000 */
.L_x_1:
[----:B------:R-:W-:-:S00]  /*0570*/  BRA `(.L_x_1) ;  /* 0xfffffffc00fc7947 */ /* 0x000fc0000383ffff */
[----:B------:R-:W-:-:S00]  /*0580*/  NOP ;  /* 0x0000000000007918 */ /* 0x000fc00000000000 */
[----:B------:R-:W-:-:S00]  /*0590*/  NOP ;  /* 0x0000000000007918 */ /* 0x000fc00000000000 */
[----:B------:R-:W-:-:S00]  /*05a0*/  NOP ;  /* 0x0000000000007918 */ /* 0x000fc00000000000 */
[----:B------:R-:W-:-:S00]  /*05b0*/  NOP ;  /* 0x0000000000007918 */ /* 0x000fc00000000000 */
[----:B------:R-:W-:-:S00]  /*05c0*/  NOP ;  /* 0x0000000000007918 */ /* 0x000fc00000000000 */
[----:B------:R-:W-:-:S00]  /*05d0*/  NOP ;  /* 0x0000000000007918 */ /* 0x000fc00000000000 */
[----:B------:R-:W-:-:S00]  /*05e0*/  NOP ;  /* 0x0000000000007918 */ /* 0x000fc00000000000 */
[----:B------:R-:W-:-:S00]  /*05f0*/  NOP ;  /* 0x0000000000007918 */ /* 0x000fc00000000000 */
.L_x_2:


//--------------------- .nv.shared.reserved.0     --------------------------
	.section	.nv.shared.reserved.0,"aw",@nobits
	.weak		__nv_reservedSMEM_offset_0_alias
	.size		__nv_reservedSMEM_offset_0_alias, 0, 64
	.other		__nv_reservedSMEM_offset_0_alias,@"STO_CUDA_RESERVED_SHARED STV_DEFAULT"
__nv_reservedSMEM_offset_0_alias:
	.zero		0
	.zero		64


//--------------------- .nv.constant0._Z11sumReuctionPfS_ --------------------------
	.section	.nv.constant0._Z11sumReuctionPfS_,"a",@progbits
	.sectionflags	@""
	.align	4
.nv.constant0._Z11sumReuctionPfS_:
	.zero		912


//--------------------- SYMBOLS --------------------------

	.type		.nv.reservedSmem.offset0,@object
	.size		.nv.reservedSmem.offset0,0x4
